//
// Generated by NVIDIA NVVM Compiler
//
// Compiler Build ID: CL-36424714
// Cuda compilation tools, release 13.0, V13.0.88
// Based on NVVM 20.0.0
//

.version 9.0
.target sm_100
.address_size 64

	// .globl	default_function_kernel

.visible .entry default_function_kernel(
	.param .u64 .ptr .align 1 default_function_kernel_param_0,
	.param .u64 .ptr .align 1 default_function_kernel_param_1
)
.maxntid 48
{
	.reg .pred 	%p<44>;
	.reg .b16 	%rs<4>;
	.reg .b32 	%r<36>;
	.reg .b32 	%f<130>;
	.reg .b64 	%rd<9>;

	ld.param.u64 	%rd3, [default_function_kernel_param_0];
	ld.param.u64 	%rd4, [default_function_kernel_param_1];
	cvta.to.global.u64 	%rd5, %rd3;
	cvta.to.global.u64 	%rd6, %rd4;
	mov.u32 	%r5, %ctaid.x;
	mov.u32 	%r6, %tid.x;
	mad.lo.s32 	%r7, %r5, 48, %r6;
	mul.wide.u32 	%rd7, %r7, 4;
	add.s64 	%rd1, %rd6, %rd7;
	shr.u32 	%r8, %r6, 3;
	mad.lo.s32 	%r9, %r5, 6, %r8;
	mul.hi.u32 	%r10, %r9, 68174085;
	sub.s32 	%r11, %r9, %r10;
	shr.u32 	%r12, %r11, 1;
	add.s32 	%r13, %r12, %r10;
	shr.u32 	%r14, %r13, 5;
	mul.lo.s32 	%r15, %r14, 63;
	sub.s32 	%r1, %r9, %r15;
	cvt.u16.u32 	%rs1, %r1;
	mul.lo.s16 	%rs2, %rs1, 37;
	shr.u16 	%rs3, %rs2, 8;
	mul.hi.u32 	%r16, %r9, 613566757;
	sub.s32 	%r17, %r9, %r16;
	shr.u32 	%r18, %r17, 1;
	add.s32 	%r19, %r18, %r16;
	shr.u32 	%r20, %r19, 2;
	mul.lo.s32 	%r21, %r20, 7;
	sub.s32 	%r2, %r9, %r21;
	xor.b32  	%r3, %r2, 6;
	shl.b32 	%r22, %r5, 1;
	setp.gt.u32 	%p6, %r6, 23;
	selp.u32 	%r23, 1, 0, %p6;
	or.b32  	%r24, %r22, %r23;
	mul.hi.u32 	%r25, %r24, 818089009;
	shr.u32 	%r26, %r25, 2;
	mul.lo.s32 	%r27, %r26, 3536;
	mul.wide.u16 	%r28, %rs3, 416;
	shl.b32 	%r29, %r2, 5;
	and.b32  	%r4, %r6, 7;
	shl.b32 	%r30, %r6, 1;
	and.b32  	%r31, %r30, 14;
	or.b32  	%r32, %r31, %r27;
	add.s32 	%r33, %r32, %r29;
	add.s32 	%r34, %r33, %r28;
	add.s32 	%r35, %r34, -225;
	setp.lt.u32 	%p7, %r1, 7;
	setp.eq.s32 	%p8, %r2, 0;
	or.pred  	%p1, %p7, %p8;
	setp.eq.s32 	%p9, %r4, 0;
	or.pred  	%p10, %p1, %p9;
	mul.wide.s32 	%rd8, %r35, 4;
	add.s64 	%rd2, %rd5, %rd8;
	mov.f32 	%f105, 0fFF7FFFFD;
	@%p10 bra 	$L__BB0_2;
	ld.global.nc.f32 	%f105, [%rd2];
$L__BB0_2:
	mov.f32 	%f106, 0fFF7FFFFD;
	@%p1 bra 	$L__BB0_4;
	ld.global.nc.f32 	%f106, [%rd2+4];
$L__BB0_4:
	max.f32 	%f77, %f105, 0fFF7FFFFD;
	max.f32 	%f5, %f77, %f106;
	mov.f32 	%f107, 0fFF7FFFFD;
	@%p1 bra 	$L__BB0_6;
	ld.global.nc.f32 	%f107, [%rd2+8];
$L__BB0_6:
	setp.eq.s32 	%p11, %r4, 0;
	setp.lt.u32 	%p12, %r1, 7;
	max.f32 	%f8, %f5, %f107;
	or.pred  	%p13, %p12, %p11;
	mov.f32 	%f108, 0fFF7FFFFD;
	@%p13 bra 	$L__BB0_8;
	ld.global.nc.f32 	%f108, [%rd2+64];
$L__BB0_8:
	setp.lt.u32 	%p14, %r1, 7;
	max.f32 	%f11, %f8, %f108;
	mov.f32 	%f109, 0fFF7FFFFD;
	@%p14 bra 	$L__BB0_10;
	ld.global.nc.f32 	%f109, [%rd2+68];
$L__BB0_10:
	setp.lt.u32 	%p15, %r1, 7;
	max.f32 	%f14, %f11, %f109;
	mov.f32 	%f110, 0fFF7FFFFD;
	@%p15 bra 	$L__BB0_12;
	ld.global.nc.f32 	%f110, [%rd2+72];
$L__BB0_12:
	setp.eq.s32 	%p16, %r4, 0;
	setp.lt.u32 	%p17, %r1, 7;
	max.f32 	%f17, %f14, %f110;
	setp.lt.u32 	%p2, %r3, 2;
	or.pred  	%p3, %p17, %p2;
	or.pred  	%p19, %p3, %p16;
	mov.f32 	%f111, 0fFF7FFFFD;
	@%p19 bra 	$L__BB0_14;
	ld.global.nc.f32 	%f111, [%rd2+128];
$L__BB0_14:
	max.f32 	%f20, %f17, %f111;
	mov.f32 	%f112, 0fFF7FFFFD;
	@%p3 bra 	$L__BB0_16;
	ld.global.nc.f32 	%f112, [%rd2+132];
$L__BB0_16:
	max.f32 	%f23, %f20, %f112;
	mov.f32 	%f113, 0fFF7FFFFD;
	@%p3 bra 	$L__BB0_18;
	ld.global.nc.f32 	%f113, [%rd2+136];
$L__BB0_18:
	setp.eq.s32 	%p20, %r4, 0;
	setp.eq.s32 	%p21, %r2, 0;
	max.f32 	%f26, %f23, %f113;
	or.pred  	%p22, %p21, %p20;
	mov.f32 	%f114, 0fFF7FFFFD;
	@%p22 bra 	$L__BB0_20;
	ld.global.nc.f32 	%f114, [%rd2+832];
$L__BB0_20:
	setp.eq.s32 	%p23, %r2, 0;
	max.f32 	%f29, %f26, %f114;
	mov.f32 	%f115, 0fFF7FFFFD;
	@%p23 bra 	$L__BB0_22;
	ld.global.nc.f32 	%f115, [%rd2+836];
$L__BB0_22:
	setp.eq.s32 	%p24, %r2, 0;
	max.f32 	%f32, %f29, %f115;
	mov.f32 	%f116, 0fFF7FFFFD;
	@%p24 bra 	$L__BB0_24;
	ld.global.nc.f32 	%f116, [%rd2+840];
$L__BB0_24:
	setp.eq.s32 	%p25, %r4, 0;
	max.f32 	%f35, %f32, %f116;
	mov.f32 	%f117, 0fFF7FFFFD;
	@%p25 bra 	$L__BB0_26;
	ld.global.nc.f32 	%f117, [%rd2+896];
$L__BB0_26:
	setp.lt.u32 	%p26, %r3, 2;
	setp.eq.s32 	%p27, %r4, 0;
	max.f32 	%f89, %f35, %f117;
	ld.global.nc.f32 	%f90, [%rd2+900];
	max.f32 	%f91, %f89, %f90;
	ld.global.nc.f32 	%f92, [%rd2+904];
	max.f32 	%f38, %f91, %f92;
	or.pred  	%p28, %p26, %p27;
	mov.f32 	%f118, 0fFF7FFFFD;
	@%p28 bra 	$L__BB0_28;
	ld.global.nc.f32 	%f118, [%rd2+960];
$L__BB0_28:
	setp.lt.u32 	%p29, %r3, 2;
	max.f32 	%f41, %f38, %f118;
	mov.f32 	%f119, 0fFF7FFFFD;
	@%p29 bra 	$L__BB0_30;
	ld.global.nc.f32 	%f119, [%rd2+964];
$L__BB0_30:
	setp.lt.u32 	%p30, %r3, 2;
	max.f32 	%f44, %f41, %f119;
	mov.f32 	%f120, 0fFF7FFFFD;
	@%p30 bra 	$L__BB0_32;
	ld.global.nc.f32 	%f120, [%rd2+968];
$L__BB0_32:
	setp.eq.s32 	%p31, %r4, 0;
	setp.eq.s32 	%p32, %r2, 0;
	max.f32 	%f47, %f44, %f120;
	setp.gt.u32 	%p33, %r1, 55;
	or.pred  	%p4, %p33, %p32;
	or.pred  	%p34, %p4, %p31;
	mov.f32 	%f121, 0fFF7FFFFD;
	@%p34 bra 	$L__BB0_34;
	ld.global.nc.f32 	%f121, [%rd2+1664];
$L__BB0_34:
	max.f32 	%f50, %f47, %f121;
	mov.f32 	%f122, 0fFF7FFFFD;
	@%p4 bra 	$L__BB0_36;
	ld.global.nc.f32 	%f122, [%rd2+1668];
$L__BB0_36:
	max.f32 	%f53, %f50, %f122;
	mov.f32 	%f123, 0fFF7FFFFD;
	@%p4 bra 	$L__BB0_38;
	ld.global.nc.f32 	%f123, [%rd2+1672];
$L__BB0_38:
	setp.gt.u32 	%p35, %r1, 55;
	setp.eq.s32 	%p36, %r4, 0;
	max.f32 	%f56, %f53, %f123;
	or.pred  	%p37, %p35, %p36;
	mov.f32 	%f124, 0fFF7FFFFD;
	@%p37 bra 	$L__BB0_40;
	ld.global.nc.f32 	%f124, [%rd2+1728];
$L__BB0_40:
	setp.gt.u32 	%p38, %r1, 55;
	max.f32 	%f59, %f56, %f124;
	mov.f32 	%f125, 0fFF7FFFFD;
	@%p38 bra 	$L__BB0_42;
	ld.global.nc.f32 	%f125, [%rd2+1732];
$L__BB0_42:
	setp.gt.u32 	%p40, %r1, 55;
	max.f32 	%f62, %f59, %f125;
	mov.f32 	%f126, 0fFF7FFFFD;
	mov.pred 	%p43, -1;
	@%p40 bra 	$L__BB0_44;
	ld.global.nc.f32 	%f126, [%rd2+1736];
	mov.pred 	%p43, %p2;
$L__BB0_44:
	setp.eq.s32 	%p41, %r4, 0;
	max.f32 	%f65, %f62, %f126;
	or.pred  	%p42, %p43, %p41;
	mov.f32 	%f127, 0fFF7FFFFD;
	@%p42 bra 	$L__BB0_46;
	ld.global.nc.f32 	%f127, [%rd2+1792];
$L__BB0_46:
	max.f32 	%f68, %f65, %f127;
	mov.f32 	%f128, 0fFF7FFFFD;
	@%p43 bra 	$L__BB0_48;
	ld.global.nc.f32 	%f128, [%rd2+1796];
$L__BB0_48:
	max.f32 	%f71, %f68, %f128;
	mov.f32 	%f129, 0fFF7FFFFD;
	@%p43 bra 	$L__BB0_50;
	ld.global.nc.f32 	%f129, [%rd2+1800];
$L__BB0_50:
	max.f32 	%f104, %f71, %f129;
	st.global.f32 	[%rd1], %f104;
	ret;

}


// ===== COMPILED SASS (sm_100) =====

	.target	sm_100

	.elftype	@"ET_EXEC"


//--------------------- .note.nv.tkinfo           --------------------------
	.section	.note.nv.tkinfo,"",@"SHT_NOTE"
	.sectionflags	@"SHF_NOTE_NV_TKINFO"
	.tkinfo
        /*0018*/ 	.word	0x00000002
        /*0030*/ 	.string	""
        /*0030*/ 	.string	"ptxas"
        /*0030*/ 	.string	"Cuda compilation tools, release 13.0, V13.0.88"
        /*0030*/ 	.string	"Build cuda_13.0.r13.0/compiler.36424714_0"
        /*0030*/ 	.string	"-arch sm_100 -m 64 "



//--------------------- .note.nv.cuinfo           --------------------------
	.section	.note.nv.cuinfo,"",@"SHT_NOTE"
	.sectionflags	@"SHF_NOTE_NV_CUINFO"
        /*0018*/ 	.short	0x0002
        /*001a*/ 	.short	0x0064
        /*001c*/ 	.short	0x0082
	.zero		2


//--------------------- .nv.info                  --------------------------
	.section	.nv.info,"",@"SHT_CUDA_INFO"
	.align	4


	//----- nvinfo : EIATTR_REGCOUNT
	.align		4
        /*0000*/ 	.byte	0x04, 0x2f
        /*0002*/ 	.short	(.L_1 - .L_0)
	.align		4
.L_0:
        /*0004*/ 	.word	index@(default_function_kernel)
        /*0008*/ 	.word	0x0000001d


	//----- nvinfo : EIATTR_FRAME_SIZE
	.align		4
.L_1:
        /*000c*/ 	.byte	0x04, 0x11
        /*000e*/ 	.short	(.L_3 - .L_2)
	.align		4
.L_2:
        /*0010*/ 	.word	index@(default_function_kernel)
        /*0014*/ 	.word	0x00000000


	//----- nvinfo : EIATTR_MIN_STACK_SIZE
	.align		4
.L_3:
        /*0018*/ 	.byte	0x04, 0x12
        /*001a*/ 	.short	(.L_5 - .L_4)
	.align		4
.L_4:
        /*001c*/ 	.word	index@(default_function_kernel)
        /*0020*/ 	.word	0x00000000
.L_5:


//--------------------- .nv.compat                --------------------------
	.section	.nv.compat,"",@"SHT_CUDA_COMPAT_INFO"
	.align	4
        /*0000*/ 	.byte	0x02, 0x09, 0x00, 0x00, 0x02, 0x02, 0x01, 0x00, 0x02, 0x05, 0x05, 0x00, 0x03, 0x07, 0x01, 0x01
        /*0010*/ 	.byte	0x02, 0x03, 0x00, 0x00, 0x02, 0x06, 0x01, 0x00, 0x04, 0x0b, 0x08, 0x00, 0x09, 0x00, 0x00, 0x00
        /*0020*/ 	.byte	0x00, 0x00, 0x00, 0x00


//--------------------- .nv.info.default_function_kernel --------------------------
	.section	.nv.info.default_function_kernel,"",@"SHT_CUDA_INFO"
	.sectionflags	@""
	.align	4


	//----- nvinfo : EIATTR_CUDA_API_VERSION
	.align		4
        /*0000*/ 	.byte	0x04, 0x37
        /*0002*/ 	.short	(.L_7 - .L_6)
.L_6:
        /*0004*/ 	.word	0x00000082


	//----- nvinfo : EIATTR_KPARAM_INFO
	.align		4
.L_7:
        /*0008*/ 	.byte	0x04, 0x17
        /*000a*/ 	.short	(.L_9 - .L_8)
.L_8:
        /*000c*/ 	.word	0x00000000
        /*0010*/ 	.short	0x0001
        /*0012*/ 	.short	0x0008
        /*0014*/ 	.byte	0x00, 0xf5, 0x21, 0x00


	//----- nvinfo : EIATTR_KPARAM_INFO
	.align		4
.L_9:
        /*0018*/ 	.byte	0x04, 0x17
        /*001a*/ 	.short	(.L_11 - .L_10)
.L_10:
        /*001c*/ 	.word	0x00000000
        /*0020*/ 	.short	0x0000
        /*0022*/ 	.short	0x0000
        /*0024*/ 	.byte	0x00, 0xf5, 0x21, 0x00


	//----- nvinfo : EIATTR_SPARSE_MMA_MASK
	.align		4
.L_11:
        /*0028*/ 	.byte	0x03, 0x50
        /*002a*/ 	.short	0x0000


	//----- nvinfo : EIATTR_MAXREG_COUNT
	.align		4
        /*002c*/ 	.byte	0x03, 0x1b
        /*002e*/ 	.short	0x00ff


	//----- nvinfo : EIATTR_MERCURY_ISA_VERSION
	.align		4
        /*0030*/ 	.byte	0x03, 0x5f
        /*0032*/ 	.short	0x0101


	//----- nvinfo : EIATTR_VRC_CTA_INIT_COUNT
	.align		4
        /*0034*/ 	.byte	0x02, 0x4a
	.zero		1
	.zero		1


	//----- nvinfo : EIATTR_EXIT_INSTR_OFFSETS
	.align		4
        /*0038*/ 	.byte	0x04, 0x1c
        /*003a*/ 	.short	(.L_13 - .L_12)


	//   ....[0]....
.L_12:
        /*003c*/ 	.word	0x00000880


	//----- nvinfo : EIATTR_MAX_THREADS
	.align		4
.L_13:
        /*0040*/ 	.byte	0x04, 0x05
        /*0042*/ 	.short	(.L_15 - .L_14)
.L_14:
        /*0044*/ 	.word	0x00000030
        /*0048*/ 	.word	0x00000001
        /*004c*/ 	.word	0x00000001


	//----- nvinfo : EIATTR_CBANK_PARAM_SIZE
	.align		4
.L_15:
        /*0050*/ 	.byte	0x03, 0x19
        /*0052*/ 	.short	0x0010


	//----- nvinfo : EIATTR_PARAM_CBANK
	.align		4
        /*0054*/ 	.byte	0x04, 0x0a
        /*0056*/ 	.short	(.L_17 - .L_16)
	.align		4
.L_16:
        /*0058*/ 	.word	index@(.nv.constant0.default_function_kernel)
        /*005c*/ 	.short	0x0380
        /*005e*/ 	.short	0x0010


	//----- nvinfo : EIATTR_SW_WAR
	.align		4
.L_17:
        /*0060*/ 	.byte	0x04, 0x36
        /*0062*/ 	.short	(.L_19 - .L_18)
.L_18:
        /*0064*/ 	.word	0x00000008
.L_19:


//--------------------- .nv.callgraph             --------------------------
	.section	.nv.callgraph,"",@"SHT_CUDA_CALLGRAPH"
	.align	4
	.sectionentsize	8
	.align		4
        /*0000*/ 	.word	0x00000000
	.align		4
        /*0004*/ 	.word	0xffffffff
	.align		4
        /*0008*/ 	.word	0x00000000
	.align		4
        /*000c*/ 	.word	0xfffffffe
	.align		4
        /*0010*/ 	.word	0x00000000
	.align		4
        /*0014*/ 	.word	0xfffffffd
	.align		4
        /*0018*/ 	.word	0x00000000
	.align		4
        /*001c*/ 	.word	0xfffffffc


//--------------------- .text.default_function_kernel --------------------------
	.section	.text.default_function_kernel,"ax",@progbits
	.align	128
        .global         default_function_kernel
        .type           default_function_kernel,@function
        .size           default_function_kernel,(.L_x_1 - default_function_kernel)
        .other          default_function_kernel,@"STO_CUDA_ENTRY STV_DEFAULT"
default_function_kernel:
.text.default_function_kernel:
[----:B------:R-:W-:Y:S01]  /*0000*/  LDC R1, c[0x0][0x37c] ;  /* 0x0000df00ff017b82 */ /* 0x000fe20000000800 */
[----:B------:R-:W0:Y:S01]  /*0010*/  S2R R0, SR_TID.X ;  /* 0x0000000000007919 */ /* 0x000e220000002100 */
[----:B------:R-:W1:Y:S01]  /*0020*/  LDCU.64 UR4, c[0x0][0x358] ;  /* 0x00006b00ff0477ac */ /* 0x000e620008000a00 */
[----:B------:R-:W-:Y:S01]  /*0030*/  IMAD.MOV.U32 R25, RZ, RZ, -0x800003 ;  /* 0xff7ffffdff197424 */ /* 0x000fe200078e00ff */
[----:B------:R-:W2:Y:S01]  /*0040*/  S2R R5, SR_CTAID.X ;  /* 0x0000000000057919 */ /* 0x000ea20000002500 */
[----:B------:R-:W-:Y:S02]  /*0050*/  IMAD.MOV.U32 R26, RZ, RZ, -0x800003 ;  /* 0xff7ffffdff1a7424 */ /* 0x000fe400078e00ff */
[----:B------:R-:W-:Y:S01]  /*0060*/  IMAD.MOV.U32 R24, RZ, RZ, -0x800003 ;  /* 0xff7ffffdff187424 */ /* 0x000fe200078e00ff */
[----:B0-----:R-:W-:Y:S01]  /*0070*/  SHF.R.U32.HI R2, RZ, 0x3, R0 ;  /* 0x00000003ff027819 */ /* 0x001fe20000011600 */
[C---:B------:R-:W-:Y:S01]  /*0080*/  IMAD.SHL.U32 R7, R0.reuse, 0x2, RZ ;  /* 0x0000000200077824 */ /* 0x040fe200078e00ff */
[----:B------:R-:W-:-:S02]  /*0090*/  ISETP.GT.U32.AND P0, PT, R0, 0x17, PT ;  /* 0x000000170000780c */ /* 0x000fc40003f04070 */
[C---:B------:R-:W-:Y:S01]  /*00a0*/  LOP3.LUT P2, RZ, R0.reuse, 0x7, RZ, 0xc0, !PT ;  /* 0x0000000700ff7812 */ /* 0x040fe2000784c0ff */
[----:B--2---:R-:W-:Y:S01]  /*00b0*/  IMAD R2, R5, 0x6, R2 ;  /* 0x0000000605027824 */ /* 0x004fe200078e0202 */
[----:B------:R-:W-:Y:S02]  /*00c0*/  LOP3.LUT R9, R7, 0xe, RZ, 0xc0, !PT ;  /* 0x0000000e07097812 */ /* 0x000fe400078ec0ff */
[----:B------:R-:W-:Y:S01]  /*00d0*/  LOP3.LUT R17, R0, 0x7, RZ, 0xc0, !PT ;  /* 0x0000000700117812 */ /* 0x000fe200078ec0ff */
[----:B------:R-:W-:-:S04]  /*00e0*/  IMAD.HI.U32 R3, R2, 0x4104105, RZ ;  /* 0x0410410502037827 */ /* 0x000fc800078e00ff */
[----:B------:R-:W-:-:S05]  /*00f0*/  IMAD.IADD R4, R2, 0x1, -R3 ;  /* 0x0000000102047824 */ /* 0x000fca00078e0a03 */
[----:B------:R-:W-:-:S04]  /*0100*/  LEA.HI R4, R4, R3, RZ, 0x1f ;  /* 0x0000000304047211 */ /* 0x000fc800078ff8ff */
[----:B------:R-:W-:Y:S02]  /*0110*/  SHF.R.U32.HI R3, RZ, 0x5, R4 ;  /* 0x00000005ff037819 */ /* 0x000fe40000011604 */
[----:B------:R-:W-:Y:S02]  /*0120*/  SEL R4, RZ, 0x1, !P0 ;  /* 0x00000001ff047807 */ /* 0x000fe40004000000 */
[----:B------:R-:W-:Y:S01]  /*0130*/  ISETP.NE.AND P0, PT, R17, RZ, PT ;  /* 0x000000ff1100720c */ /* 0x000fe20003f05270 */
[----:B------:R-:W-:Y:S02]  /*0140*/  IMAD R16, R3, -0x3f, R2 ;  /* 0xffffffc103107824 */ /* 0x000fe400078e0202 */
[----:B------:R-:W-:-:S03]  /*0150*/  IMAD.HI.U32 R3, R2, 0x24924925, RZ ;  /* 0x2492492502037827 */ /* 0x000fc600078e00ff */
[C---:B------:R-:W-:Y:S01]  /*0160*/  PRMT R8, R16.reuse, 0x9910, RZ ;  /* 0x0000991010087816 */ /* 0x040fe200000000ff */
[----:B------:R-:W-:Y:S01]  /*0170*/  IMAD R6, R5, 0x2, R4 ;  /* 0x0000000205067824 */ /* 0x000fe200078e0204 */
[----:B------:R-:W-:Y:S01]  /*0180*/  ISETP.LT.U32.OR P4, PT, R16, 0x7, !P0 ;  /* 0x000000071000780c */ /* 0x000fe20004781470 */
[----:B------:R-:W-:Y:S01]  /*0190*/  IMAD.IADD R4, R2, 0x1, -R3 ;  /* 0x0000000102047824 */ /* 0x000fe200078e0a03 */
[----:B------:R-:W-:Y:S01]  /*01a0*/  ISETP.GE.U32.AND P5, PT, R16, 0x7, PT ;  /* 0x000000071000780c */ /* 0x000fe20003fa6070 */
[----:B------:R-:W-:-:S03]  /*01b0*/  IMAD.HI.U32 R6, R6, 0x30c30c31, RZ ;  /* 0x30c30c3106067827 */ /* 0x000fc600078e00ff */
[----:B------:R-:W-:Y:S01]  /*01c0*/  LEA.HI R4, R4, R3, RZ, 0x1f ;  /* 0x0000000304047211 */ /* 0x000fe200078ff8ff */
[----:B------:R-:W-:Y:S01]  /*01d0*/  IMAD R3, R8, 0x25, RZ ;  /* 0x0000002508037824 */ /* 0x000fe200078e02ff */
[----:B------:R-:W-:Y:S02]  /*01e0*/  SHF.R.U32.HI R6, RZ, 0x2, R6 ;  /* 0x00000002ff067819 */ /* 0x000fe40000011606 */
[----:B------:R-:W-:Y:S02]  /*01f0*/  SHF.R.U32.HI R7, RZ, 0x2, R4 ;  /* 0x00000002ff077819 */ /* 0x000fe40000011604 */
[----:B------:R-:W-:Y:S01]  /*0200*/  LOP3.LUT R4, R3, 0xffff, RZ, 0xc0, !PT ;  /* 0x0000ffff03047812 */ /* 0x000fe200078ec0ff */
[----:B------:R-:W-:Y:S02]  /*0210*/  IMAD R6, R6, 0xdd0, R9 ;  /* 0x00000dd006067824 */ /* 0x000fe400078e0209 */
[----:B------:R-:W-:Y:S01]  /*0220*/  IMAD R7, R7, -0x7, R2 ;  /* 0xfffffff907077824 */ /* 0x000fe200078e0202 */
[----:B------:R-:W-:Y:S01]  /*0230*/  SHF.R.U32.HI R4, RZ, 0x8, R4 ;  /* 0x00000008ff047819 */ /* 0x000fe20000011604 */
[----:B------:R-:W0:Y:S02]  /*0240*/  LDC.64 R2, c[0x0][0x380] ;  /* 0x0000e000ff027b82 */ /* 0x000e240000000a00 */
[C---:B------:R-:W-:Y:S01]  /*0250*/  IMAD R6, R7.reuse, 0x20, R6 ;  /* 0x0000002007067824 */ /* 0x040fe200078e0206 */
[----:B------:R-:W-:-:S02]  /*0260*/  ISETP.NE.AND P1, PT, R7, RZ, PT ;  /* 0x000000ff0700720c */ /* 0x000fc40003f25270 */
[----:B------:R-:W-:Y:S02]  /*0270*/  LOP3.LUT R9, R4, 0xffff, RZ, 0xc0, !PT ;  /* 0x0000ffff04097812 */ /* 0x000fe400078ec0ff */
[----:B------:R-:W-:-:S03]  /*0280*/  ISETP.LT.U32.OR P3, PT, R16, 0x7, !P1 ;  /* 0x000000071000780c */ /* 0x000fc60004f61470 */
[----:B------:R-:W-:Y:S01]  /*0290*/  IMAD R6, R9, 0x1a0, R6 ;  /* 0x000001a009067824 */ /* 0x000fe200078e0206 */
[----:B------:R-:W-:-:S03]  /*02a0*/  PLOP3.LUT P2, PT, P3, P2, PT, 0xf2, 0x2f ;  /* 0x00000000002f781c */ /* 0x000fc60001f45e72 */
[----:B------:R-:W-:Y:S02]  /*02b0*/  VIADD R9, R6, 0xffffff1f ;  /* 0xffffff1f06097836 */ /* 0x000fe40000000000 */
[----:B------:R-:W-:Y:S02]  /*02c0*/  IMAD.MOV.U32 R23, RZ, RZ, -0x800003 ;  /* 0xff7ffffdff177424 */ /* 0x000fe400078e00ff */
[----:B0-----:R-:W-:-:S06]  /*02d0*/  IMAD.WIDE R2, R9, 0x4, R2 ;  /* 0x0000000409027825 */ /* 0x001fcc00078e0202 */
[----:B-1----:R-:W2:Y:S04]  /*02e0*/  @!P2 LDG.E.CONSTANT R25, desc[UR4][R2.64] ;  /* 0x000000040219a981 */ /* 0x002ea8000c1e9900 */
[----:B------:R-:W2:Y:S01]  /*02f0*/  @!P3 LDG.E.CONSTANT R26, desc[UR4][R2.64+0x4] ;  /* 0x00000404021ab981 */ /* 0x000ea2000c1e9900 */
[----:B------:R-:W-:-:S03]  /*0300*/  IMAD.MOV.U32 R21, RZ, RZ, -0x800003 ;  /* 0xff7ffffdff157424 */ /* 0x000fc600078e00ff */
[----:B------:R-:W3:Y:S01]  /*0310*/  @!P3 LDG.E.CONSTANT R24, desc[UR4][R2.64+0x8] ;  /* 0x000008040218b981 */ /* 0x000ee2000c1e9900 */
[----:B------:R-:W-:-:S03]  /*0320*/  IMAD.MOV.U32 R18, RZ, RZ, -0x800003 ;  /* 0xff7ffffdff127424 */ /* 0x000fc600078e00ff */
[----:B------:R-:W4:Y:S04]  /*0330*/  @!P4 LDG.E.CONSTANT R23, desc[UR4][R2.64+0x40] ;  /* 0x000040040217c981 */ /* 0x000f28000c1e9900 */
[----:B------:R-:W5:Y:S04]  /*0340*/  @P5 LDG.E.CONSTANT R21, desc[UR4][R2.64+0x44] ;  /* 0x0000440402155981 */ /* 0x000f68000c1e9900 */
[----:B------:R-:W5:Y:S01]  /*0350*/  @P5 LDG.E.CONSTANT R18, desc[UR4][R2.64+0x48] ;  /* 0x0000480402125981 */ /* 0x000f62000c1e9900 */
[C---:B------:R-:W-:Y:S01]  /*0360*/  LOP3.LUT R4, R7.reuse, 0x6, RZ, 0x3c, !PT ;  /* 0x0000000607047812 */ /* 0x040fe200078e3cff */
[----:B------:R-:W-:Y:S01]  /*0370*/  IMAD.MOV.U32 R15, RZ, RZ, -0x800003 ;  /* 0xff7ffffdff0f7424 */ /* 0x000fe200078e00ff */
[----:B------:R-:W-:Y:S01]  /*0380*/  ISETP.EQ.OR P5, PT, R7, RZ, !P0 ;  /* 0x000000ff0700720c */ /* 0x000fe200047a2670 */
[----:B------:R-:W-:Y:S01]  /*0390*/  IMAD.MOV.U32 R14, RZ, RZ, -0x800003 ;  /* 0xff7ffffdff0e7424 */ /* 0x000fe200078e00ff */
[----:B------:R-:W-:Y:S01]  /*03a0*/  ISETP.GE.U32.AND P2, PT, R4, 0x2, PT ;  /* 0x000000020400780c */ /* 0x000fe20003f46070 */
[----:B------:R-:W-:Y:S01]  /*03b0*/  IMAD.MOV.U32 R13, RZ, RZ, -0x800003 ;  /* 0xff7ffffdff0d7424 */ /* 0x000fe200078e00ff */
[----:B------:R-:W5:Y:S02]  /*03c0*/  LDG.E.CONSTANT R8, desc[UR4][R2.64+0x384] ;  /* 0x0003840402087981 */ /* 0x000f64000c1e9900 */
[----:B------:R-:W-:Y:S01]  /*03d0*/  ISETP.LT.U32.OR P3, PT, R16, 0x7, !P2 ;  /* 0x000000071000780c */ /* 0x000fe20005761470 */
[----:B------:R-:W-:Y:S01]  /*03e0*/  IMAD.MOV.U32 R12, RZ, RZ, -0x800003 ;  /* 0xff7ffffdff0c7424 */ /* 0x000fe200078e00ff */
[----:B------:R-:W5:Y:S02]  /*03f0*/  LDG.E.CONSTANT R7, desc[UR4][R2.64+0x388] ;  /* 0x0003880402077981 */ /* 0x000f64000c1e9900 */
[----:B------:R-:W-:Y:S01]  /*0400*/  ISETP.EQ.OR P4, PT, R17, RZ, P3 ;  /* 0x000000ff1100720c */ /* 0x000fe20001f82670 */
[----:B------:R-:W-:-:S02]  /*0410*/  IMAD.MOV.U32 R11, RZ, RZ, -0x800003 ;  /* 0xff7ffffdff0b7424 */ /* 0x000fc400078e00ff */
[----:B------:R-:W5:Y:S06]  /*0420*/  @!P5 LDG.E.CONSTANT R12, desc[UR4][R2.64+0x340] ;  /* 0x00034004020cd981 */ /* 0x000f6c000c1e9900 */
[----:B------:R-:W5:Y:S04]  /*0430*/  @!P3 LDG.E.CONSTANT R14, desc[UR4][R2.64+0x84] ;  /* 0x00008404020eb981 */ /* 0x000f68000c1e9900 */
[----:B------:R-:W5:Y:S04]  /*0440*/  @!P4 LDG.E.CONSTANT R15, desc[UR4][R2.64+0x80] ;  /* 0x00008004020fc981 */ /* 0x000f68000c1e9900 */
[----:B------:R-:W5:Y:S01]  /*0450*/  @!P3 LDG.E.CONSTANT R13, desc[UR4][R2.64+0x88] ;  /* 0x00008804020db981 */ /* 0x000f62000c1e9900 */
[----:B------:R-:W-:-:S03]  /*0460*/  IMAD.MOV.U32 R10, RZ, RZ, -0x800003 ;  /* 0xff7ffffdff0a7424 */ /* 0x000fc600078e00ff */
[----:B------:R-:W5:Y:S01]  /*0470*/  @P1 LDG.E.CONSTANT R11, desc[UR4][R2.64+0x344] ;  /* 0x00034404020b1981 */ /* 0x000f62000c1e9900 */
[----:B------:R-:W-:Y:S01]  /*0480*/  IMAD.MOV.U32 R9, RZ, RZ, -0x800003 ;  /* 0xff7ffffdff097424 */ /* 0x000fe200078e00ff */
[----:B------:R-:W-:Y:S02]  /*0490*/  ISETP.LT.U32.OR P5, PT, R4, 0x2, !P0 ;  /* 0x000000020400780c */ /* 0x000fe400047a1470 */
[----:B------:R-:W5:Y:S01]  /*04a0*/  @P1 LDG.E.CONSTANT R10, desc[UR4][R2.64+0x348] ;  /* 0x00034804020a1981 */ /* 0x000f62000c1e9900 */
[----:B------:R-:W-:-:S03]  /*04b0*/  IMAD.MOV.U32 R6, RZ, RZ, -0x800003 ;  /* 0xff7ffffdff067424 */ /* 0x000fc600078e00ff */
[----:B------:R-:W5:Y:S01]  /*04c0*/  @P0 LDG.E.CONSTANT R9, desc[UR4][R2.64+0x380] ;  /* 0x0003800402090981 */ /* 0x000f62000c1e9900 */
[C---:B------:R-:W-:Y:S02]  /*04d0*/  ISETP.GT.U32.OR P1, PT, R16.reuse, 0x37, !P1 ;  /* 0x000000371000780c */ /* 0x040fe40004f24470 */
[----:B------:R-:W-:Y:S01]  /*04e0*/  ISETP.GT.U32.AND P3, PT, R16, 0x37, PT ;  /* 0x000000371000780c */ /* 0x000fe20003f64070 */
[----:B------:R-:W-:Y:S01]  /*04f0*/  IMAD.MOV.U32 R4, RZ, RZ, -0x800003 ;  /* 0xff7ffffdff047424 */ /* 0x000fe200078e00ff */
[----:B------:R-:W-:Y:S02]  /*0500*/  ISETP.EQ.OR P4, PT, R17, RZ, P1 ;  /* 0x000000ff1100720c */ /* 0x000fe40000f82670 */
[----:B------:R-:W5:Y:S01]  /*0510*/  @!P5 LDG.E.CONSTANT R6, desc[UR4][R2.64+0x3c0] ;  /* 0x0003c0040206d981 */ /* 0x000f62000c1e9900 */
[----:B------:R-:W-:-:S03]  /*0520*/  IMAD.MOV.U32 R19, RZ, RZ, -0x800003 ;  /* 0xff7ffffdff137424 */ /* 0x000fc600078e00ff */
[----:B------:R-:W5:Y:S01]  /*0530*/  @P2 LDG.E.CONSTANT R4, desc[UR4][R2.64+0x3c4] ;  /* 0x0003c40402042981 */ /* 0x000f62000c1e9900 */
[----:B------:R-:W-:Y:S01]  /*0540*/  IMAD.MOV.U32 R20, RZ, RZ, -0x800003 ;  /* 0xff7ffffdff147424 */ /* 0x000fe200078e00ff */
[----:B------:R-:W-:Y:S02]  /*0550*/  ISETP.GT.U32.OR P5, PT, R16, 0x37, !P0 ;  /* 0x000000371000780c */ /* 0x000fe400047a4470 */
[----:B------:R-:W-:Y:S01]  /*0560*/  PLOP3.LUT P0, PT, PT, PT, PT, 0x80, 0x8 ;  /* 0x000000000008781c */ /* 0x000fe20003f0f070 */
[----:B------:R-:W5:Y:S01]  /*0570*/  @P2 LDG.E.CONSTANT R19, desc[UR4][R2.64+0x3c8] ;  /* 0x0003c80402132981 */ /* 0x000f62000c1e9900 */
[----:B------:R-:W-:Y:S01]  /*0580*/  @!P3 PLOP3.LUT P0, PT, P2, PT, PT, 0x8, 0x80 ;  /* 0x000000000080b81c */ /* 0x000fe2000170e170 */
[----:B------:R-:W-:Y:S02]  /*0590*/  IMAD.MOV.U32 R22, RZ, RZ, -0x800003 ;  /* 0xff7ffffdff167424 */ /* 0x000fe400078e00ff */
[----:B------:R-:W5:Y:S01]  /*05a0*/  @!P4 LDG.E.CONSTANT R20, desc[UR4][R2.64+0x680] ;  /* 0x000680040214c981 */ /* 0x000f62000c1e9900 */
[----:B------:R-:W-:Y:S01]  /*05b0*/  ISETP.EQ.OR P2, PT, R17, RZ, P0 ;  /* 0x000000ff1100720c */ /* 0x000fe20000742670 */
[----:B------:R-:W-:-:S02]  /*05c0*/  IMAD.MOV.U32 R17, RZ, RZ, -0x800003 ;  /* 0xff7ffffdff117424 */ /* 0x000fc400078e00ff */
[----:B------:R-:W5:Y:S01]  /*05d0*/  @!P1 LDG.E.CONSTANT R22, desc[UR4][R2.64+0x684] ;  /* 0x0006840402169981 */ /* 0x000f62000c1e9900 */
[----:B------:R-:W-:-:S03]  /*05e0*/  IMAD.MOV.U32 R16, RZ, RZ, -0x800003 ;  /* 0xff7ffffdff107424 */ /* 0x000fc600078e00ff */
[----:B------:R-:W5:Y:S04]  /*05f0*/  @!P1 LDG.E.CONSTANT R17, desc[UR4][R2.64+0x688] ;  /* 0x0006880402119981 */ /* 0x000f68000c1e9900 */
[----:B------:R-:W5:Y:S01]  /*0600*/  @!P5 LDG.E.CONSTANT R16, desc[UR4][R2.64+0x6c0] ;  /* 0x0006c0040210d981 */ /* 0x000f62000c1e9900 */
[----:B--2---:R-:W-:-:S04]  /*0610*/  FMNMX3 R25, R25, -3.40282306073709652508e+38, R26, !PT ;  /* 0xff7ffffd19197876 */ /* 0x004fc8000780001a */
[----:B---3--:R-:W-:-:S04]  /*0620*/  FMNMX R24, R25, R24, !PT ;  /* 0x0000001819187209 */ /* 0x008fc80007800000 */
[----:B----4-:R-:W-:Y:S01]  /*0630*/  FMNMX R24, R24, R23, !PT ;  /* 0x0000001718187209 */ /* 0x010fe20007800000 */
[----:B------:R-:W-:-:S03]  /*0640*/  IMAD.MOV.U32 R23, RZ, RZ, -0x800003 ;  /* 0xff7ffffdff177424 */ /* 0x000fc600078e00ff */
[----:B-----5:R-:W-:Y:S01]  /*0650*/  FMNMX R25, R24, R21, !PT ;  /* 0x0000001518197209 */ /* 0x020fe20007800000 */
[----:B------:R-:W-:Y:S02]  /*0660*/  IMAD.MOV.U32 R21, RZ, RZ, -0x800003 ;  /* 0xff7ffffdff157424 */ /* 0x000fe400078e00ff */
[----:B------:R-:W2:Y:S01]  /*0670*/  @!P3 LDG.E.CONSTANT R23, desc[UR4][R2.64+0x6c4] ;  /* 0x0006c4040217b981 */ /* 0x000ea2000c1e9900 */
[----:B------:R-:W-:Y:S01]  /*0680*/  FMNMX R26, R25, R18, !PT ;  /* 0x00000012191a7209 */ /* 0x000fe20007800000 */
[----:B------:R-:W-:Y:S02]  /*0690*/  IMAD.MOV.U32 R25, RZ, RZ, -0x800003 ;  /* 0xff7ffffdff197424 */ /* 0x000fe400078e00ff */
[----:B------:R-:W3:Y:S01]  /*06a0*/  @!P3 LDG.E.CONSTANT R21, desc[UR4][R2.64+0x6c8] ;  /* 0x0006c8040215b981 */ /* 0x000ee2000c1e9900 */
[----:B------:R-:W-:-:S03]  /*06b0*/  IMAD.MOV.U32 R24, RZ, RZ, -0x800003 ;  /* 0xff7ffffdff187424 */ /* 0x000fc600078e00ff */
[----:B------:R-:W4:Y:S01]  /*06c0*/  @!P2 LDG.E.CONSTANT R25, desc[UR4][R2.64+0x700] ;  /* 0x000700040219a981 */ /* 0x000f22000c1e9900 */
[----:B------:R-:W-:-:S03]  /*06d0*/  IMAD.MOV.U32 R18, RZ, RZ, -0x800003 ;  /* 0xff7ffffdff127424 */ /* 0x000fc600078e00ff */
[----:B------:R-:W5:Y:S04]  /*06e0*/  @!P0 LDG.E.CONSTANT R24, desc[UR4][R2.64+0x704] ;  /* 0x0007040402188981 */ /* 0x000f68000c1e9900 */
[----:B------:R0:W5:Y:S02]  /*06f0*/  @!P0 LDG.E.CONSTANT R18, desc[UR4][R2.64+0x708] ;  /* 0x0007080402128981 */ /* 0x000164000c1e9900 */
[----:B0-----:R-:W0:Y:S01]  /*0700*/  LDC.64 R2, c[0x0][0x388] ;  /* 0x0000e200ff027b82 */ /* 0x001e220000000a00 */
[----:B------:R-:W-:-:S04]  /*0710*/  FMNMX R15, R26, R15, !PT ;  /* 0x0000000f1a0f7209 */ /* 0x000fc80007800000 */
[----:B------:R-:W-:-:S04]  /*0720*/  FMNMX R14, R15, R14, !PT ;  /* 0x0000000e0f0e7209 */ /* 0x000fc80007800000 */
[----:B------:R-:W-:-:S04]  /*0730*/  FMNMX R13, R14, R13, !PT ;  /* 0x0000000d0e0d7209 */ /* 0x000fc80007800000 */
[----:B------:R-:W-:-:S04]  /*0740*/  FMNMX R12, R13, R12, !PT ;  /* 0x0000000c0d0c7209 */ /* 0x000fc80007800000 */
[----:B------:R-:W-:-:S04]  /*0750*/  FMNMX R11, R12, R11, !PT ;  /* 0x0000000b0c0b7209 */ /* 0x000fc80007800000 */
[----:B------:R-:W-:-:S04]  /*0760*/  FMNMX R10, R11, R10, !PT ;  /* 0x0000000a0b0a7209 */ /* 0x000fc80007800000 */
[----:B------:R-:W-:-:S04]  /*0770*/  FMNMX3 R8, R10, R9, R8, !PT ;  /* 0x000000090a087276 */ /* 0x000fc80007800008 */
[----:B------:R-:W-:-:S04]  /*0780*/  FMNMX R7, R8, R7, !PT ;  /* 0x0000000708077209 */ /* 0x000fc80007800000 */
[----:B------:R-:W-:-:S04]  /*0790*/  FMNMX R7, R7, R6, !PT ;  /* 0x0000000607077209 */ /* 0x000fc80007800000 */
[----:B------:R-:W-:-:S04]  /*07a0*/  FMNMX R4, R7, R4, !PT ;  /* 0x0000000407047209 */ /* 0x000fc80007800000 */
[----:B------:R-:W-:-:S04]  /*07b0*/  FMNMX R19, R4, R19, !PT ;  /* 0x0000001304137209 */ /* 0x000fc80007800000 */
[----:B------:R-:W-:-:S04]  /*07c0*/  FMNMX R19, R19, R20, !PT ;  /* 0x0000001413137209 */ /* 0x000fc80007800000 */
[----:B------:R-:W-:-:S04]  /*07d0*/  FMNMX R22, R19, R22, !PT ;  /* 0x0000001613167209 */ /* 0x000fc80007800000 */
[----:B------:R-:W-:-:S04]  /*07e0*/  FMNMX R17, R22, R17, !PT ;  /* 0x0000001116117209 */ /* 0x000fc80007800000 */
[----:B------:R-:W-:Y:S01]  /*07f0*/  FMNMX R16, R17, R16, !PT ;  /* 0x0000001011107209 */ /* 0x000fe20007800000 */
[----:B------:R-:W-:-:S04]  /*0800*/  IMAD R5, R5, 0x30, R0 ;  /* 0x0000003005057824 */ /* 0x000fc800078e0200 */
[----:B0-----:R-:W-:Y:S01]  /*0810*/  IMAD.WIDE.U32 R2, R5, 0x4, R2 ;  /* 0x0000000405027825 */ /* 0x001fe200078e0002 */
[----:B--2---:R-:W-:-:S04]  /*0820*/  FMNMX R16, R16, R23, !PT ;  /* 0x0000001710107209 */ /* 0x004fc80007800000 */
[----:B---3--:R-:W-:-:S04]  /*0830*/  FMNMX R16, R16, R21, !PT ;  /* 0x0000001510107209 */ /* 0x008fc80007800000 */
[----:B----4-:R-:W-:-:S04]  /*0840*/  FMNMX R25, R16, R25, !PT ;  /* 0x0000001910197209 */ /* 0x010fc80007800000 */
[----:B-----5:R-:W-:-:S04]  /*0850*/  FMNMX R25, R25, R24, !PT ;  /* 0x0000001819197209 */ /* 0x020fc80007800000 */
[----:B------:R-:W-:-:S05]  /*0860*/  FMNMX R5, R25, R18, !PT ;  /* 0x0000001219057209 */ /* 0x000fca0007800000 */
[----:B------:R-:W-:Y:S01]  /*0870*/  STG.E desc[UR4][R2.64], R5 ;  /* 0x0000000502007986 */ /* 0x000fe2000c101904 */
[----:B------:R-:W-:Y:S05]  /*0880*/  EXIT ;  /* 0x000000000000794d */ /* 0x000fea0003800000 */
.L_x_0:
[----:B------:R-:W-:-:S00]  /*0890*/  BRA `(.L_x_0) ;  /* 0xfffffffc00fc7947 */ /* 0x000fc0000383ffff */
[----:B------:R-:W-:-:S00]  /*08a0*/  NOP ;  /* 0x0000000000007918 */ /* 0x000fc00000000000 */
        /* <DEDUP_REMOVED lines=13> */
.L_x_1:


//--------------------- .nv.shared.reserved.0     --------------------------
	.section	.nv.shared.reserved.0,"aw",@nobits
	.weak		__nv_reservedSMEM_offset_0_alias
	.size		__nv_reservedSMEM_offset_0_alias, 0, 64
	.other		__nv_reservedSMEM_offset_0_alias,@"STO_CUDA_RESERVED_SHARED STV_DEFAULT"
__nv_reservedSMEM_offset_0_alias:
	.zero		0
	.zero		64


//--------------------- .nv.constant0.default_function_kernel --------------------------
	.section	.nv.constant0.default_function_kernel,"a",@progbits
	.sectionflags	@""
	.align	4
.nv.constant0.default_function_kernel:
	.zero		912


//--------------------- SYMBOLS --------------------------

	.type		.nv.reservedSmem.offset0,@object
	.size		.nv.reservedSmem.offset0,0x4
